//
// Generated by NVIDIA NVVM Compiler
//
// Compiler Build ID: CL-36424714
// Cuda compilation tools, release 13.0, V13.0.88
// Based on NVVM 20.0.0
//

.version 9.0
.target sm_100
.address_size 64

	// .globl	_Z8relu_gpuPfPKfi

.visible .entry _Z8relu_gpuPfPKfi(
	.param .u64 .ptr .align 1 _Z8relu_gpuPfPKfi_param_0,
	.param .u64 .ptr .align 1 _Z8relu_gpuPfPKfi_param_1,
	.param .u32 _Z8relu_gpuPfPKfi_param_2
)
{
	.reg .pred 	%p<2>;
	.reg .b32 	%r<6>;
	.reg .b32 	%f<3>;
	.reg .b64 	%rd<8>;

	ld.param.u64 	%rd1, [_Z8relu_gpuPfPKfi_param_0];
	ld.param.u64 	%rd2, [_Z8relu_gpuPfPKfi_param_1];
	ld.param.u32 	%r2, [_Z8relu_gpuPfPKfi_param_2];
	mov.u32 	%r3, %ctaid.x;
	mov.u32 	%r4, %ntid.x;
	mov.u32 	%r5, %tid.x;
	mad.lo.s32 	%r1, %r3, %r4, %r5;
	setp.ge.s32 	%p1, %r1, %r2;
	@%p1 bra 	$L__BB0_2;
	cvta.to.global.u64 	%rd3, %rd2;
	cvta.to.global.u64 	%rd4, %rd1;
	mul.wide.s32 	%rd5, %r1, 4;
	add.s64 	%rd6, %rd3, %rd5;
	ld.global.f32 	%f1, [%rd6];
	max.f32 	%f2, %f1, 0f00000000;
	add.s64 	%rd7, %rd4, %rd5;
	st.global.f32 	[%rd7], %f2;
$L__BB0_2:
	ret;

}


// ===== COMPILED SASS (sm_100) =====

	.target	sm_100

	.elftype	@"ET_EXEC"


//--------------------- .note.nv.tkinfo           --------------------------
	.section	.note.nv.tkinfo,"",@"SHT_NOTE"
	.sectionflags	@"SHF_NOTE_NV_TKINFO"
	.tkinfo
        /*0018*/ 	.word	0x00000002
        /*0030*/ 	.string	""
        /*0030*/ 	.string	"ptxas"
        /*0030*/ 	.string	"Cuda compilation tools, release 13.0, V13.0.88"
        /*0030*/ 	.string	"Build cuda_13.0.r13.0/compiler.36424714_0"
        /*0030*/ 	.string	"-arch sm_100 -m 64 "



//--------------------- .note.nv.cuinfo           --------------------------
	.section	.note.nv.cuinfo,"",@"SHT_NOTE"
	.sectionflags	@"SHF_NOTE_NV_CUINFO"
        /*0018*/ 	.short	0x0002
        /*001a*/ 	.short	0x0064
        /*001c*/ 	.short	0x0082
	.zero		2


//--------------------- .nv.info                  --------------------------
	.section	.nv.info,"",@"SHT_CUDA_INFO"
	.align	4


	//----- nvinfo : EIATTR_REGCOUNT
	.align		4
        /*0000*/ 	.byte	0x04, 0x2f
        /*0002*/ 	.short	(.L_1 - .L_0)
	.align		4
.L_0:
        /*0004*/ 	.word	index@(_Z8relu_gpuPfPKfi)
        /*0008*/ 	.word	0x0000000a


	//----- nvinfo : EIATTR_FRAME_SIZE
	.align		4
.L_1:
        /*000c*/ 	.byte	0x04, 0x11
        /*000e*/ 	.short	(.L_3 - .L_2)
	.align		4
.L_2:
        /*0010*/ 	.word	index@(_Z8relu_gpuPfPKfi)
        /*0014*/ 	.word	0x00000000


	//----- nvinfo : EIATTR_MIN_STACK_SIZE
	.align		4
.L_3:
        /*0018*/ 	.byte	0x04, 0x12
        /*001a*/ 	.short	(.L_5 - .L_4)
	.align		4
.L_4:
        /*001c*/ 	.word	index@(_Z8relu_gpuPfPKfi)
        /*0020*/ 	.word	0x00000000
.L_5:


//--------------------- .nv.compat                --------------------------
	.section	.nv.compat,"",@"SHT_CUDA_COMPAT_INFO"
	.align	4
        /*0000*/ 	.byte	0x02, 0x09, 0x00, 0x00, 0x02, 0x02, 0x01, 0x00, 0x02, 0x05, 0x05, 0x00, 0x03, 0x07, 0x01, 0x01
        /*0010*/ 	.byte	0x02, 0x03, 0x00, 0x00, 0x02, 0x06, 0x01, 0x00, 0x04, 0x0b, 0x08, 0x00, 0x09, 0x00, 0x00, 0x00
        /*0020*/ 	.byte	0x00, 0x00, 0x00, 0x00


//--------------------- .nv.info._Z8relu_gpuPfPKfi --------------------------
	.section	.nv.info._Z8relu_gpuPfPKfi,"",@"SHT_CUDA_INFO"
	.sectionflags	@""
	.align	4


	//----- nvinfo : EIATTR_CUDA_API_VERSION
	.align		4
        /*0000*/ 	.byte	0x04, 0x37
        /*0002*/ 	.short	(.L_7 - .L_6)
.L_6:
        /*0004*/ 	.word	0x00000082


	//----- nvinfo : EIATTR_KPARAM_INFO
	.align		4
.L_7:
        /*0008*/ 	.byte	0x04, 0x17
        /*000a*/ 	.short	(.L_9 - .L_8)
.L_8:
        /*000c*/ 	.word	0x00000000
        /*0010*/ 	.short	0x0002
        /*0012*/ 	.short	0x0010
        /*0014*/ 	.byte	0x00, 0xf0, 0x11, 0x00


	//----- nvinfo : EIATTR_KPARAM_INFO
	.align		4
.L_9:
        /*0018*/ 	.byte	0x04, 0x17
        /*001a*/ 	.short	(.L_11 - .L_10)
.L_10:
        /*001c*/ 	.word	0x00000000
        /*0020*/ 	.short	0x0001
        /*0022*/ 	.short	0x0008
        /*0024*/ 	.byte	0x00, 0xf5, 0x21, 0x00


	//----- nvinfo : EIATTR_KPARAM_INFO
	.align		4
.L_11:
        /*0028*/ 	.byte	0x04, 0x17
        /*002a*/ 	.short	(.L_13 - .L_12)
.L_12:
        /*002c*/ 	.word	0x00000000
        /*0030*/ 	.short	0x0000
        /*0032*/ 	.short	0x0000
        /*0034*/ 	.byte	0x00, 0xf5, 0x21, 0x00


	//----- nvinfo : EIATTR_SPARSE_MMA_MASK
	.align		4
.L_13:
        /*0038*/ 	.byte	0x03, 0x50
        /*003a*/ 	.short	0x0000


	//----- nvinfo : EIATTR_MAXREG_COUNT
	.align		4
        /*003c*/ 	.byte	0x03, 0x1b
        /*003e*/ 	.short	0x00ff


	//----- nvinfo : EIATTR_MERCURY_ISA_VERSION
	.align		4
        /*0040*/ 	.byte	0x03, 0x5f
        /*0042*/ 	.short	0x0101


	//----- nvinfo : EIATTR_VRC_CTA_INIT_COUNT
	.align		4
        /*0044*/ 	.byte	0x02, 0x4a
	.zero		1
	.zero		1


	//----- nvinfo : EIATTR_EXIT_INSTR_OFFSETS
	.align		4
        /*0048*/ 	.byte	0x04, 0x1c
        /*004a*/ 	.short	(.L_15 - .L_14)


	//   ....[0]....
.L_14:
        /*004c*/ 	.word	0x00000070


	//   ....[1]....
        /*0050*/ 	.word	0x00000100


	//----- nvinfo : EIATTR_CBANK_PARAM_SIZE
	.align		4
.L_15:
        /*0054*/ 	.byte	0x03, 0x19
        /*0056*/ 	.short	0x0014


	//----- nvinfo : EIATTR_PARAM_CBANK
	.align		4
        /*0058*/ 	.byte	0x04, 0x0a
        /*005a*/ 	.short	(.L_17 - .L_16)
	.align		4
.L_16:
        /*005c*/ 	.word	index@(.nv.constant0._Z8relu_gpuPfPKfi)
        /*0060*/ 	.short	0x0380
        /*0062*/ 	.short	0x0014


	//----- nvinfo : EIATTR_SW_WAR
	.align		4
.L_17:
        /*0064*/ 	.byte	0x04, 0x36
        /*0066*/ 	.short	(.L_19 - .L_18)
.L_18:
        /*0068*/ 	.word	0x00000008
.L_19:


//--------------------- .nv.callgraph             --------------------------
	.section	.nv.callgraph,"",@"SHT_CUDA_CALLGRAPH"
	.align	4
	.sectionentsize	8
	.align		4
        /*0000*/ 	.word	0x00000000
	.align		4
        /*0004*/ 	.word	0xffffffff
	.align		4
        /*0008*/ 	.word	0x00000000
	.align		4
        /*000c*/ 	.word	0xfffffffe
	.align		4
        /*0010*/ 	.word	0x00000000
	.align		4
        /*0014*/ 	.word	0xfffffffd
	.align		4
        /*0018*/ 	.word	0x00000000
	.align		4
        /*001c*/ 	.word	0xfffffffc


//--------------------- .text._Z8relu_gpuPfPKfi   --------------------------
	.section	.text._Z8relu_gpuPfPKfi,"ax",@progbits
	.align	128
        .global         _Z8relu_gpuPfPKfi
        .type           _Z8relu_gpuPfPKfi,@function
        .size           _Z8relu_gpuPfPKfi,(.L_x_1 - _Z8relu_gpuPfPKfi)
        .other          _Z8relu_gpuPfPKfi,@"STO_CUDA_ENTRY STV_DEFAULT"
_Z8relu_gpuPfPKfi:
.text._Z8relu_gpuPfPKfi:
[----:B------:R-:W-:Y:S01]  /*0000*/  LDC R1, c[0x0][0x37c] ;  /* 0x0000df00ff017b82 */ /* 0x000fe20000000800 */
[----:B------:R-:W0:Y:S07]  /*0010*/  S2R R0, SR_TID.X ;  /* 0x0000000000007919 */ /* 0x000e2e0000002100 */
[----:B------:R-:W0:Y:S01]  /*0020*/  S2UR UR4, SR_CTAID.X ;  /* 0x00000000000479c3 */ /* 0x000e220000002500 */
[----:B------:R-:W1:Y:S07]  /*0030*/  LDCU UR5, c[0x0][0x390] ;  /* 0x00007200ff0577ac */ /* 0x000e6e0008000800 */
[----:B------:R-:W0:Y:S02]  /*0040*/  LDC R7, c[0x0][0x360] ;  /* 0x0000d800ff077b82 */ /* 0x000e240000000800 */
[----:B0-----:R-:W-:-:S05]  /*0050*/  IMAD R7, R7, UR4, R0 ;  /* 0x0000000407077c24 */ /* 0x001fca000f8e0200 */
[----:B-1----:R-:W-:-:S13]  /*0060*/  ISETP.GE.AND P0, PT, R7, UR5, PT ;  /* 0x0000000507007c0c */ /* 0x002fda000bf06270 */
[----:B------:R-:W-:Y:S05]  /*0070*/  @P0 EXIT ;  /* 0x000000000000094d */ /* 0x000fea0003800000 */
[----:B------:R-:W0:Y:S01]  /*0080*/  LDC.64 R2, c[0x0][0x388] ;  /* 0x0000e200ff027b82 */ /* 0x000e220000000a00 */
[----:B------:R-:W1:Y:S07]  /*0090*/  LDCU.64 UR4, c[0x0][0x358] ;  /* 0x00006b00ff0477ac */ /* 0x000e6e0008000a00 */
[----:B------:R-:W2:Y:S01]  /*00a0*/  LDC.64 R4, c[0x0][0x380] ;  /* 0x0000e000ff047b82 */ /* 0x000ea20000000a00 */
[----:B0-----:R-:W-:-:S06]  /*00b0*/  IMAD.WIDE R2, R7, 0x4, R2 ;  /* 0x0000000407027825 */ /* 0x001fcc00078e0202 */
[----:B-1----:R-:W3:Y:S01]  /*00c0*/  LDG.E R2, desc[UR4][R2.64] ;  /* 0x0000000402027981 */ /* 0x002ee2000c1e1900 */
[----:B--2---:R-:W-:Y:S01]  /*00d0*/  IMAD.WIDE R4, R7, 0x4, R4 ;  /* 0x0000000407047825 */ /* 0x004fe200078e0204 */
[----:B---3--:R-:W-:-:S05]  /*00e0*/  FMNMX R7, RZ, R2, !PT ;  /* 0x00000002ff077209 */ /* 0x008fca0007800000 */
[----:B------:R-:W-:Y:S01]  /*00f0*/  STG.E desc[UR4][R4.64], R7 ;  /* 0x0000000704007986 */ /* 0x000fe2000c101904 */
[----:B------:R-:W-:Y:S05]  /*0100*/  EXIT ;  /* 0x000000000000794d */ /* 0x000fea0003800000 */
.L_x_0:
[----:B------:R-:W-:-:S00]  /*0110*/  BRA `(.L_x_0) ;  /* 0xfffffffc00fc7947 */ /* 0x000fc0000383ffff */
[----:B------:R-:W-:-:S00]  /*0120*/  NOP ;  /* 0x0000000000007918 */ /* 0x000fc00000000000 */
        /* <DEDUP_REMOVED lines=13> */
.L_x_1:


//--------------------- .nv.shared.reserved.0     --------------------------
	.section	.nv.shared.reserved.0,"aw",@nobits
	.weak		__nv_reservedSMEM_offset_0_alias
	.size		__nv_reservedSMEM_offset_0_alias, 0, 64
	.other		__nv_reservedSMEM_offset_0_alias,@"STO_CUDA_RESERVED_SHARED STV_DEFAULT"
__nv_reservedSMEM_offset_0_alias:
	.zero		0
	.zero		64


//--------------------- .nv.constant0._Z8relu_gpuPfPKfi --------------------------
	.section	.nv.constant0._Z8relu_gpuPfPKfi,"a",@progbits
	.sectionflags	@""
	.align	4
.nv.constant0._Z8relu_gpuPfPKfi:
	.zero		916


//--------------------- SYMBOLS --------------------------

	.type		.nv.reservedSmem.offset0,@object
	.size		.nv.reservedSmem.offset0,0x4
